	.headerflags	@"EF_CUDA_TEXMODE_UNIFIED EF_CUDA_64BIT_ADDRESS EF_CUDA_ACCELERATORS EF_CUDA_SM90 EF_CUDA_VIRTUAL_SM(EF_CUDA_SM90)"
	.elftype	@"ET_EXEC"


//--------------------- .nv.info                  --------------------------
	.section	.nv.info,"",@"SHT_CUDA_INFO"
	.align	4


	//----- nvinfo : EIATTR_REGCOUNT
	.align		4
        /*0000*/ 	.byte	0x04, 0x2f
        /*0002*/ 	.short	(.L_3 - .L_2)
	.align		4
.L_2:
        /*0004*/ 	.word	index@(triton_poi_fused_cat_0)
        /*0008*/ 	.word	0x00000014


	//----- nvinfo : EIATTR_MIN_STACK_SIZE
	.align		4
.L_3:
        /*000c*/ 	.byte	0x04, 0x12
        /*000e*/ 	.short	(.L_5 - .L_4)
	.align		4
.L_4:
        /*0010*/ 	.word	index@(triton_poi_fused_cat_0)
        /*0014*/ 	.word	0x00000020


	//----- nvinfo : EIATTR_FRAME_SIZE
	.align		4
.L_5:
        /*0018*/ 	.byte	0x04, 0x11
        /*001a*/ 	.short	(.L_7 - .L_6)
	.align		4
.L_6:
        /*001c*/ 	.word	index@(triton_poi_fused_cat_0)
        /*0020*/ 	.word	0x00000020


	//----- nvinfo : EIATTR_MIN_STACK_SIZE
	.align		4
.L_7:
        /*0024*/ 	.byte	0x04, 0x12
        /*0026*/ 	.short	(.L_9 - .L_8)
	.align		4
.L_8:
        /*0028*/ 	.word	index@(triton_poi_fused_cat_0)
        /*002c*/ 	.word	0x00000020
.L_9:


//--------------------- .nv.info.triton_poi_fused_cat_0 --------------------------
	.section	.nv.info.triton_poi_fused_cat_0,"",@"SHT_CUDA_INFO"
	.sectionflags	@""
	.align	4


	//----- nvinfo : EIATTR_CUDA_API_VERSION
	.align		4
        /*0000*/ 	.byte	0x04, 0x37
        /*0002*/ 	.short	(.L_11 - .L_10)
.L_10:
        /*0004*/ 	.word	0x0000007c


	//----- nvinfo : EIATTR_KPARAM_INFO
	.align		4
.L_11:
        /*0008*/ 	.byte	0x04, 0x17
        /*000a*/ 	.short	(.L_13 - .L_12)
.L_12:
        /*000c*/ 	.word	0x00000000
        /*0010*/ 	.short	0x0001
        /*0012*/ 	.short	0x0008
        /*0014*/ 	.byte	0x00, 0xf0, 0x11, 0x00


	//----- nvinfo : EIATTR_KPARAM_INFO
	.align		4
.L_13:
        /*0018*/ 	.byte	0x04, 0x17
        /*001a*/ 	.short	(.L_15 - .L_14)
.L_14:
        /*001c*/ 	.word	0x00000000
        /*0020*/ 	.short	0x0000
        /*0022*/ 	.short	0x0000
        /*0024*/ 	.byte	0x00, 0xf4, 0x21, 0x00


	//----- nvinfo : EIATTR_SPARSE_MMA_MASK
	.align		4
.L_15:
        /*0028*/ 	.byte	0x03, 0x50
        /*002a*/ 	.short	0x0000


	//----- nvinfo : EIATTR_MAXREG_COUNT
	.align		4
        /*002c*/ 	.byte	0x03, 0x1b
        /*002e*/ 	.short	0x00ff


	//----- nvinfo : EIATTR_EXIT_INSTR_OFFSETS
	.align		4
        /*0030*/ 	.byte	0x04, 0x1c
        /*0032*/ 	.short	(.L_17 - .L_16)


	//   ....[0]....
.L_16:
        /*0034*/ 	.word	0x00000d30


	//   ....[1]....
        /*0038*/ 	.word	0x00000d50


	//----- nvinfo : EIATTR_REQNTID
	.align		4
.L_17:
        /*003c*/ 	.byte	0x04, 0x10
        /*003e*/ 	.short	(.L_19 - .L_18)
.L_18:
        /*0040*/ 	.word	0x00000020
        /*0044*/ 	.word	0x00000001
        /*0048*/ 	.word	0x00000001


	//----- nvinfo : EIATTR_CRS_STACK_SIZE
	.align		4
.L_19:
        /*004c*/ 	.byte	0x04, 0x1e
        /*004e*/ 	.short	(.L_21 - .L_20)
.L_20:
        /*0050*/ 	.word	0x00000000


	//----- nvinfo : EIATTR_CBANK_PARAM_SIZE
	.align		4
.L_21:
        /*0054*/ 	.byte	0x03, 0x19
        /*0056*/ 	.short	0x000c


	//----- nvinfo : EIATTR_PARAM_CBANK
	.align		4
        /*0058*/ 	.byte	0x04, 0x0a
        /*005a*/ 	.short	(.L_23 - .L_22)
	.align		4
.L_22:
        /*005c*/ 	.word	index@(.nv.constant0.triton_poi_fused_cat_0)
        /*0060*/ 	.short	0x0210
        /*0062*/ 	.short	0x000c


	//----- nvinfo : EIATTR_SW_WAR
	.align		4
.L_23:
        /*0064*/ 	.byte	0x04, 0x36
        /*0066*/ 	.short	(.L_25 - .L_24)
.L_24:
        /*0068*/ 	.word	0x00000008
.L_25:


//--------------------- .nv.callgraph             --------------------------
	.section	.nv.callgraph,"",@"SHT_CUDA_CALLGRAPH"
	.align	4
	.sectionentsize	8
	.align		4
        /*0000*/ 	.word	0x00000000
	.align		4
        /*0004*/ 	.word	0xffffffff
	.align		4
        /*0008*/ 	.word	0x00000000
	.align		4
        /*000c*/ 	.word	0xfffffffe
	.align		4
        /*0010*/ 	.word	0x00000000
	.align		4
        /*0014*/ 	.word	0xfffffffd
	.align		4
        /*0018*/ 	.word	0x00000000
	.align		4
        /*001c*/ 	.word	0xfffffffc


//--------------------- .nv.constant4             --------------------------
	.section	.nv.constant4,"a",@progbits
	.align	8
	.align		8
.nv.constant4:
        /*0000*/ 	.dword	_$_str
	.align		8
        /*0008*/ 	.dword	__cudart_i2opi_f


//--------------------- .text.triton_poi_fused_cat_0 --------------------------
	.section	.text.triton_poi_fused_cat_0,"ax",@progbits
	.align	128
        .global         triton_poi_fused_cat_0
        .type           triton_poi_fused_cat_0,@function
        .size           triton_poi_fused_cat_0,(.L_x_7 - triton_poi_fused_cat_0)
        .other          triton_poi_fused_cat_0,@"STO_CUDA_ENTRY STV_DEFAULT"
triton_poi_fused_cat_0:
.text.triton_poi_fused_cat_0:
[----:B------:R-:W0:Y:S01]  /*0000*/  LDC R1, c[0x0][0x28] ;  /* 0x00000a00ff017b82 */ /* 0x000e220000000800 */
[----:B------:R-:W1:Y:S01]  /*0010*/  S2R R11, SR_TID.X ;  /* 0x00000000000b7919 */ /* 0x000e620000002100 */
[----:B------:R-:W-:Y:S01]  /*0020*/  ULDC.64 UR4, c[0x0][0x208] ;  /* 0x0000820000047ab9 */ /* 0x000fe20000000a00 */
[----:B------:R-:W-:Y:S01]  /*0030*/  BSSY B0, `(.L_x_0) ;  /* 0x0000058000007945 */ /* 0x000fe20003800000 */
[----:B0-----:R-:W-:Y:S01]  /*0040*/  VIADD R1, R1, 0xffffffe0 ;  /* 0xffffffe001017836 */ /* 0x001fe20000000000 */
[----:B------:R-:W0:Y:S01]  /*0050*/  S2R R0, SR_CTAID.X ;  /* 0x0000000000007919 */ /* 0x000e220000002500 */
[----:B-1----:R-:W-:-:S05]  /*0060*/  LOP3.LUT R9, R11, 0xf, RZ, 0xc0, !PT ;  /* 0x0000000f0b097812 */ /* 0x002fca00078ec0ff */
[----:B0-----:R-:W-:-:S05]  /*0070*/  IMAD R9, R0, 0x10, R9 ;  /* 0x0000001000097824 */ /* 0x001fca00078e0209 */
[----:B------:R-:W-:-:S04]  /*0080*/  SHF.R.S32.HI R0, RZ, 0x1f, R9 ;  /* 0x0000001fff007819 */ /* 0x000fc80000011409 */
[----:B------:R-:W-:-:S04]  /*0090*/  LEA.HI R0, R0, R9, RZ, 0x2 ;  /* 0x0000000900007211 */ /* 0x000fc800078f10ff */
[C---:B------:R-:W-:Y:S02]  /*00a0*/  LOP3.LUT R10, R0.reuse, 0xfffffffc, RZ, 0xc0, !PT ;  /* 0xfffffffc000a7812 */ /* 0x040fe400078ec0ff */
[----:B------:R-:W-:-:S03]  /*00b0*/  LEA.HI.SX32 R0, R0, 0x1, 0x1e ;  /* 0x0000000100007811 */ /* 0x000fc600078ff2ff */
[----:B------:R-:W-:Y:S01]  /*00c0*/  IMAD.IADD R10, R9, 0x1, -R10 ;  /* 0x00000001090a7824 */ /* 0x000fe200078e0a0a */
[----:B------:R-:W-:-:S04]  /*00d0*/  I2FP.F32.S32 R8, R0 ;  /* 0x0000000000087245 */ /* 0x000fc80000201400 */
[----:B------:R-:W-:-:S05]  /*00e0*/  I2FP.F32.S32 R2, R10 ;  /* 0x0000000a00027245 */ /* 0x000fca0000201400 */
[----:B------:R-:W-:-:S04]  /*00f0*/  FMUL R2, R2, -9.2103404998779296875 ;  /* 0xc1135d8e02027820 */ /* 0x000fc80000400000 */
[----:B------:R-:W-:-:S05]  /*0100*/  FMUL R2, R2, 1.4426950216293334961 ;  /* 0x3fb8aa3b02027820 */ /* 0x000fca0000400000 */
[----:B------:R-:W-:-:S13]  /*0110*/  FSETP.GEU.AND P0, PT, R2, -126, PT ;  /* 0xc2fc00000200780b */ /* 0x000fda0003f0e000 */
[----:B------:R-:W-:-:S04]  /*0120*/  @!P0 FMUL R2, R2, 0.5 ;  /* 0x3f00000002028820 */ /* 0x000fc80000400000 */
[----:B------:R-:W0:Y:S02]  /*0130*/  MUFU.EX2 R3, R2 ;  /* 0x0000000200037308 */ /* 0x000e240000000800 */
[----:B0-----:R-:W-:-:S04]  /*0140*/  @!P0 FMUL R3, R3, R3 ;  /* 0x0000000303038220 */ /* 0x001fc80000400000 */
[----:B------:R-:W-:-:S04]  /*0150*/  FMUL R12, R3, R8 ;  /* 0x00000008030c7220 */ /* 0x000fc80000400000 */
[C---:B------:R-:W-:Y:S01]  /*0160*/  FMUL R0, R12.reuse, 0.63661974668502807617 ;  /* 0x3f22f9830c007820 */ /* 0x040fe20000400000 */
[----:B------:R-:W-:-:S05]  /*0170*/  FADD.FTZ R5, |R12|, -RZ ;  /* 0x800000ff0c057221 */ /* 0x000fca0000010200 */
[----:B------:R-:W0:Y:S01]  /*0180*/  F2I.FTZ.NTZ R0, R0 ;  /* 0x0000000000007305 */ /* 0x000e220000213100 */
[----:B------:R-:W-:Y:S02]  /*0190*/  FSETP.GE.AND P0, PT, R5, 105615, PT ;  /* 0x47ce47800500780b */ /* 0x000fe40003f06000 */
[----:B0-----:R-:W-:-:S05]  /*01a0*/  I2FP.F32.S32 R3, R0 ;  /* 0x0000000000037245 */ /* 0x001fca0000201400 */
[----:B------:R-:W-:-:S04]  /*01b0*/  FFMA.FTZ R4, R3, -1.5707962512969970703, R12 ;  /* 0xbfc90fda03047823 */ /* 0x000fc8000001000c */
[----:B------:R-:W-:-:S04]  /*01c0*/  FFMA.FTZ R4, R3, -7.5497894158615963534e-08, R4 ;  /* 0xb3a2216803047823 */ /* 0x000fc80000010004 */
[----:B------:R-:W-:Y:S01]  /*01d0*/  FFMA.FTZ R4, R3, -5.3903029534742383927e-15, R4 ;  /* 0xa7c234c503047823 */ /* 0x000fe20000010004 */
[----:B------:R-:W-:Y:S06]  /*01e0*/  @!P0 BRA `(.L_x_1) ;  /* 0x0000000000f08947 */ /* 0x000fec0003800000 */
[----:B------:R-:W-:-:S13]  /*01f0*/  FSETP.NEU.AND P0, PT, R5, +INF , PT ;  /* 0x7f8000000500780b */ /* 0x000fda0003f0d000 */
[----:B------:R-:W-:Y:S01]  /*0200*/  @!P0 FMUL.FTZ R4, RZ, R12 ;  /* 0x0000000cff048220 */ /* 0x000fe20000410000 */
[----:B------:R-:W-:Y:S01]  /*0210*/  @!P0 IMAD.MOV.U32 R0, RZ, RZ, RZ ;  /* 0x000000ffff008224 */ /* 0x000fe200078e00ff */
[----:B------:R-:W-:Y:S06]  /*0220*/  @!P0 BRA `(.L_x_1) ;  /* 0x0000000000e08947 */ /* 0x000fec0003800000 */
[----:B------:R-:W-:Y:S01]  /*0230*/  SHF.R.U32.HI R13, RZ, 0x17, R12 ;  /* 0x00000017ff0d7819 */ /* 0x000fe2000001160c */
[----:B------:R-:W-:Y:S01]  /*0240*/  IMAD.SHL.U32 R4, R12, 0x100, RZ ;  /* 0x000001000c047824 */ /* 0x000fe200078e00ff */
[----:B------:R-:W-:Y:S01]  /*0250*/  HFMA2.MMA R16, -RZ, RZ, 0, 0 ;  /* 0x00000000ff107435 */ /* 0x000fe200000001ff */
[----:B------:R-:W-:Y:S01]  /*0260*/  IMAD.MOV.U32 R2, RZ, RZ, RZ ;  /* 0x000000ffff027224 */ /* 0x000fe200078e00ff */
[----:B------:R-:W-:Y:S01]  /*0270*/  LOP3.LUT R0, R13, 0xe0, RZ, 0xc0, !PT ;  /* 0x000000e00d007812 */ /* 0x000fe200078ec0ff */
[----:B------:R-:W-:Y:S01]  /*0280*/  IMAD.MOV.U32 R14, RZ, RZ, RZ ;  /* 0x000000ffff0e7224 */ /* 0x000fe200078e00ff */
[----:B------:R-:W-:Y:S01]  /*0290*/  LOP3.LUT R15, R4, 0x80000000, RZ, 0xfc, !PT ;  /* 0x80000000040f7812 */ /* 0x000fe200078efcff */
[----:B------:R-:W-:Y:S01]  /*02a0*/  IMAD.MOV.U32 R3, RZ, RZ, R1 ;  /* 0x000000ffff037224 */ /* 0x000fe200078e0001 */
[----:B------:R-:W-:Y:S01]  /*02b0*/  ULDC.64 UR6, c[0x4][0x8] ;  /* 0x0100020000067ab9 */ /* 0x000fe20000000a00 */
[----:B------:R-:W-:-:S05]  /*02c0*/  VIADD R0, R0, 0xffffff80 ;  /* 0xffffff8000007836 */ /* 0x000fca0000000000 */
[----:B------:R-:W-:-:S07]  /*02d0*/  SHF.R.U32.HI R0, RZ, 0x5, R0 ;  /* 0x00000005ff007819 */ /* 0x000fce0000011600 */
.L_x_2:
[----:B------:R-:W-:-:S04]  /*02e0*/  IADD3 R6, P0, R14, UR6, RZ ;  /* 0x000000060e067c10 */ /* 0x000fc8000ff1e0ff */
[----:B------:R-:W-:-:S05]  /*02f0*/  IADD3.X R7, R16, UR7, RZ, P0, !PT ;  /* 0x0000000710077c10 */ /* 0x000fca00087fe4ff */
[----:B------:R-:W2:Y:S01]  /*0300*/  LDG.E.CONSTANT R6, desc[UR4][R6.64] ;  /* 0x0000000406067981 */ /* 0x000ea2000c1e9900 */
[----:B------:R-:W-:Y:S01]  /*0310*/  IADD3 R14, P1, R14, 0x4, RZ ;  /* 0x000000040e0e7810 */ /* 0x000fe20007f3e0ff */
[----:B------:R-:W-:Y:S02]  /*0320*/  IMAD.MOV.U32 R4, RZ, RZ, R2 ;  /* 0x000000ffff047224 */ /* 0x000fe400078e0002 */
[----:B------:R-:W-:Y:S01]  /*0330*/  IMAD.MOV.U32 R5, RZ, RZ, RZ ;  /* 0x000000ffff057224 */ /* 0x000fe200078e00ff */
[----:B------:R-:W-:Y:S01]  /*0340*/  ISETP.NE.U32.AND P0, PT, R14, 0x18, PT ;  /* 0x000000180e00780c */ /* 0x000fe20003f05070 */
[----:B------:R-:W-:-:S05]  /*0350*/  IMAD.X R16, RZ, RZ, R16, P1 ;  /* 0x000000ffff107224 */ /* 0x000fca00008e0610 */
[----:B------:R-:W-:Y:S01]  /*0360*/  ISETP.NE.AND.EX P0, PT, R16, RZ, PT, P0 ;  /* 0x000000ff1000720c */ /* 0x000fe20003f05300 */
[----:B--2---:R-:W-:-:S04]  /*0370*/  IMAD.WIDE.U32 R4, R15, R6, R4 ;  /* 0x000000060f047225 */ /* 0x004fc800078e0004 */
[----:B------:R-:W-:Y:S01]  /*0380*/  IMAD.MOV.U32 R2, RZ, RZ, R5 ;  /* 0x000000ffff027224 */ /* 0x000fe200078e0005 */
[----:B------:R0:W-:Y:S02]  /*0390*/  STL [R3], R4 ;  /* 0x0000000403007387 */ /* 0x0001e40000100800 */
[----:B0-----:R-:W-:-:S05]  /*03a0*/  VIADD R3, R3, 0x4 ;  /* 0x0000000403037836 */ /* 0x001fca0000000000 */
[----:B------:R-:W-:Y:S05]  /*03b0*/  @P0 BRA `(.L_x_2) ;  /* 0xfffffffc00c80947 */ /* 0x000fea000383ffff */
[----:B------:R-:W-:Y:S01]  /*03c0*/  LOP3.LUT P0, R6, R13, 0x1f, RZ, 0xc0, !PT ;  /* 0x0000001f0d067812 */ /* 0x000fe2000780c0ff */
[----:B------:R-:W-:Y:S01]  /*03d0*/  IMAD R13, R0, -0x4, R1 ;  /* 0xfffffffc000d7824 */ /* 0x000fe200078e0201 */
[----:B------:R0:W-:Y:S04]  /*03e0*/  STL [R1+0x18], R2 ;  /* 0x0000180201007387 */ /* 0x0001e80000100800 */
[----:B------:R-:W2:Y:S04]  /*03f0*/  LDL R0, [R13+0x18] ;  /* 0x000018000d007983 */ /* 0x000ea80000100800 */
[----:B------:R-:W3:Y:S04]  /*0400*/  LDL R3, [R13+0x14] ;  /* 0x000014000d037983 */ /* 0x000ee80000100800 */
[----:B------:R-:W4:Y:S01]  /*0410*/  @P0 LDL R7, [R13+0x10] ;  /* 0x000010000d070983 */ /* 0x000f220000100800 */
[----:B------:R-:W-:Y:S01]  /*0420*/  @P0 IADD3 R4, -R6, 0x20, RZ ;  /* 0x0000002006040810 */ /* 0x000fe20007ffe1ff */
[----:B------:R-:W-:Y:S01]  /*0430*/  UMOV UR6, 0x54442d19 ;  /* 0x54442d1900067882 */ /* 0x000fe20000000000 */
[----:B------:R-:W-:Y:S01]  /*0440*/  UMOV UR7, 0x3bf921fb ;  /* 0x3bf921fb00077882 */ /* 0x000fe20000000000 */
[----:B--2---:R-:W-:-:S02]  /*0450*/  @P0 SHF.L.U32 R5, R0, R6, RZ ;  /* 0x0000000600050219 */ /* 0x004fc400000006ff */
[----:B---3--:R-:W-:Y:S02]  /*0460*/  @P0 SHF.L.U32 R6, R3, R6, RZ ;  /* 0x0000000603060219 */ /* 0x008fe400000006ff */
[-C--:B----4-:R-:W-:Y:S02]  /*0470*/  @P0 SHF.R.U32.HI R7, RZ, R4.reuse, R7 ;  /* 0x00000004ff070219 */ /* 0x090fe40000011607 */
[----:B------:R-:W-:-:S03]  /*0480*/  @P0 SHF.R.U32.HI R4, RZ, R4, R3 ;  /* 0x00000004ff040219 */ /* 0x000fc60000011603 */
[----:B------:R-:W-:Y:S01]  /*0490*/  @P0 IMAD.IADD R3, R6, 0x1, R7 ;  /* 0x0000000106030824 */ /* 0x000fe200078e0207 */
[----:B------:R-:W-:-:S04]  /*04a0*/  @P0 IADD3 R0, R5, R4, RZ ;  /* 0x0000000405000210 */ /* 0x000fc80007ffe0ff */
[C---:B------:R-:W-:Y:S01]  /*04b0*/  SHF.L.W.U32.HI R7, R3.reuse, 0x2, R0 ;  /* 0x0000000203077819 */ /* 0x040fe20000010e00 */
[----:B------:R-:W-:-:S03]  /*04c0*/  IMAD.SHL.U32 R3, R3, 0x4, RZ ;  /* 0x0000000403037824 */ /* 0x000fc600078e00ff */
[----:B0-----:R-:W-:-:S04]  /*04d0*/  SHF.R.S32.HI R2, RZ, 0x1f, R7 ;  /* 0x0000001fff027819 */ /* 0x001fc80000011407 */
[C---:B------:R-:W-:Y:S02]  /*04e0*/  LOP3.LUT R4, R2.reuse, R3, RZ, 0x3c, !PT ;  /* 0x0000000302047212 */ /* 0x040fe400078e3cff */
[----:B------:R-:W-:-:S04]  /*04f0*/  LOP3.LUT R5, R2, R7, RZ, 0x3c, !PT ;  /* 0x0000000702057212 */ /* 0x000fc800078e3cff */
[----:B------:R-:W0:Y:S01]  /*0500*/  I2F.F64.S64 R2, R4 ;  /* 0x0000000400027312 */ /* 0x000e220000301c00 */
[----:B------:R-:W-:Y:S02]  /*0510*/  ISETP.GE.AND P0, PT, R12, RZ, PT ;  /* 0x000000ff0c00720c */ /* 0x000fe40003f06270 */
[----:B------:R-:W-:Y:S01]  /*0520*/  SHF.R.U32.HI R0, RZ, 0x1e, R0 ;  /* 0x0000001eff007819 */ /* 0x000fe20000011600 */
[----:B0-----:R-:W-:-:S03]  /*0530*/  DMUL R2, R2, UR6 ;  /* 0x0000000602027c28 */ /* 0x001fc60008000000 */
[C---:B------:R-:W-:Y:S02]  /*0540*/  LEA.HI R0, R7.reuse, R0, RZ, 0x1 ;  /* 0x0000000007007211 */ /* 0x040fe400078f08ff */
[----:B------:R-:W-:-:S05]  /*0550*/  LOP3.LUT R12, R7, R12, RZ, 0x3c, !PT ;  /* 0x0000000c070c7212 */ /* 0x000fca00078e3cff */
[----:B------:R-:W0:Y:S01]  /*0560*/  F2F.F32.F64 R2, R2 ;  /* 0x0000000200027310 */ /* 0x000e220000301000 */
[----:B------:R-:W-:Y:S01]  /*0570*/  ISETP.GE.AND P1, PT, R12, RZ, PT ;  /* 0x000000ff0c00720c */ /* 0x000fe20003f26270 */
[----:B------:R-:W-:-:S04]  /*0580*/  IMAD.MOV R6, RZ, RZ, -R0 ;  /* 0x000000ffff067224 */ /* 0x000fc800078e0a00 */
[----:B------:R-:W-:Y:S01]  /*0590*/  @!P0 IMAD.MOV.U32 R0, RZ, RZ, R6 ;  /* 0x000000ffff008224 */ /* 0x000fe200078e0006 */
[----:B0-----:R-:W-:-:S07]  /*05a0*/  FSEL R4, -R2, R2, !P1 ;  /* 0x0000000202047208 */ /* 0x001fce0004800100 */
.L_x_1:
[----:B------:R-:W-:Y:S05]  /*05b0*/  BSYNC B0 ;  /* 0x0000000000007941 */ /* 0x000fea0003800000 */
.L_x_0:
[----:B------:R-:W-:Y:S02]  /*05c0*/  VIADD R2, R10, 0xfffffffe ;  /* 0xfffffffe0a027836 */ /* 0x000fe40000000000 */
[----:B------:R-:W-:Y:S01]  /*05d0*/  FMUL.FTZ R12, R4, R4 ;  /* 0x00000004040c7220 */ /* 0x000fe20000410000 */
[----:B------:R-:W-:Y:S02]  /*05e0*/  BSSY B0, `(.L_x_3) ;  /* 0x000005c000007945 */ /* 0x000fe40003800000 */
[----:B------:R-:W-:-:S05]  /*05f0*/  I2FP.F32.S32 R2, R2 ;  /* 0x0000000200027245 */ /* 0x000fca0000201400 */
[----:B------:R-:W-:-:S04]  /*0600*/  FMUL R2, R2, -9.2103404998779296875 ;  /* 0xc1135d8e02027820 */ /* 0x000fc80000400000 */
[----:B------:R-:W-:Y:S01]  /*0610*/  FMUL R5, R2, 1.4426950216293334961 ;  /* 0x3fb8aa3b02057820 */ /* 0x000fe20000400000 */
[----:B------:R-:W-:-:S04]  /*0620*/  LOP3.LUT R2, R0, 0x1, RZ, 0xc0, !PT ;  /* 0x0000000100027812 */ /* 0x000fc800078ec0ff */
[----:B------:R-:W-:Y:S02]  /*0630*/  FSETP.GEU.AND P0, PT, R5, -126, PT ;  /* 0xc2fc00000500780b */ /* 0x000fe40003f0e000 */
[----:B------:R-:W-:Y:S01]  /*0640*/  ISETP.NE.U32.AND P1, PT, R2, 0x1, PT ;  /* 0x000000010200780c */ /* 0x000fe20003f25070 */
[----:B------:R-:W-:-:S10]  /*0650*/  IMAD.MOV.U32 R2, RZ, RZ, -0x46b2bead ;  /* 0xb94d4153ff027424 */ /* 0x000fd400078e00ff */
[----:B------:R-:W-:Y:S02]  /*0660*/  @!P0 FMUL R5, R5, 0.5 ;  /* 0x3f00000005058820 */ /* 0x000fe40000400000 */
[----:B------:R-:W-:Y:S02]  /*0670*/  @!P1 IMAD.MOV.U32 R7, RZ, RZ, 0x37cbac00 ;  /* 0x37cbac00ff079424 */ /* 0x000fe400078e00ff */
[----:B------:R0:W1:Y:S02]  /*0680*/  MUFU.EX2 R3, R5 ;  /* 0x0000000500037308 */ /* 0x0000640000000800 */
[----:B------:R-:W-:Y:S01]  /*0690*/  @!P1 FFMA.FTZ R2, R12, R7, -0.0013887860113754868507 ;  /* 0xbab607ed0c029423 */ /* 0x000fe20000010007 */
[----:B0-----:R-:W-:Y:S02]  /*06a0*/  IMAD.MOV.U32 R5, RZ, RZ, -0x41d55558 ;  /* 0xbe2aaaa8ff057424 */ /* 0x001fe400078e00ff */
[----:B------:R-:W-:Y:S02]  /*06b0*/  @!P1 IMAD.MOV.U32 R5, RZ, RZ, -0x41000001 ;  /* 0xbeffffffff059424 */ /* 0x000fe400078e00ff */
[----:B-1----:R-:W-:Y:S01]  /*06c0*/  @!P0 FMUL R3, R3, R3 ;  /* 0x0000000303038220 */ /* 0x002fe20000400000 */
[----:B------:R-:W-:-:S02]  /*06d0*/  LOP3.LUT P0, RZ, R0, 0x2, RZ, 0xc0, !PT ;  /* 0x0000000200ff7812 */ /* 0x000fc4000780c0ff */
[----:B------:R-:W-:Y:S01]  /*06e0*/  FSEL R0, R4, 1, P1 ;  /* 0x3f80000004007808 */ /* 0x000fe20000800000 */
[----:B------:R-:W-:Y:S01]  /*06f0*/  FMUL R14, R8, R3 ;  /* 0x00000003080e7220 */ /* 0x000fe20000400000 */
[----:B------:R-:W-:Y:S01]  /*0700*/  MOV R3, 0x3c0885e4 ;  /* 0x3c0885e400037802 */ /* 0x000fe20000000f00 */
[----:B------:R-:W-:Y:S02]  /*0710*/  @!P1 IMAD.MOV.U32 R3, RZ, RZ, 0x3d2aaabb ;  /* 0x3d2aaabbff039424 */ /* 0x000fe400078e00ff */
[C---:B------:R-:W-:Y:S01]  /*0720*/  FMUL R6, R14.reuse, 0.63661974668502807617 ;  /* 0x3f22f9830e067820 */ /* 0x040fe20000400000 */
[----:B------:R-:W-:Y:S01]  /*0730*/  FADD.FTZ R4, |R14|, -RZ ;  /* 0x800000ff0e047221 */ /* 0x000fe20000010200 */
[C---:B------:R-:W-:Y:S01]  /*0740*/  FFMA.FTZ R2, R12.reuse, R2, R3 ;  /* 0x000000020c027223 */ /* 0x040fe20000010003 */
[----:B------:R-:W-:Y:S01]  /*0750*/  FFMA.FTZ R7, R12, R0, RZ ;  /* 0x000000000c077223 */ /* 0x000fe200000100ff */
[----:B------:R-:W0:Y:S02]  /*0760*/  F2I.FTZ.NTZ R8, R6 ;  /* 0x0000000600087305 */ /* 0x000e240000213100 */
[----:B------:R-:W-:Y:S01]  /*0770*/  FSETP.GE.AND P1, PT, R4, 105615, PT ;  /* 0x47ce47800400780b */ /* 0x000fe20003f26000 */
[----:B------:R-:W-:-:S04]  /*0780*/  FFMA.FTZ R5, R12, R2, R5 ;  /* 0x000000020c057223 */ /* 0x000fc80000010005 */
[----:B------:R-:W-:-:S04]  /*0790*/  FFMA.FTZ R0, R7, R5, R0 ;  /* 0x0000000507007223 */ /* 0x000fc80000010000 */
[----:B------:R-:W-:Y:S01]  /*07a0*/  @P0 FFMA.FTZ R0, R0, -1, RZ ;  /* 0xbf80000000000823 */ /* 0x000fe200000100ff */
        /* <DEDUP_REMOVED lines=12> */
[----:B------:R-:W-:Y:S02]  /*0870*/  CS2R R16, SRZ ;  /* 0x0000000000107805 */ /* 0x000fe4000001ff00 */
[----:B------:R-:W-:Y:S01]  /*0880*/  LOP3.LUT R2, R8, 0xe0, RZ, 0xc0, !PT ;  /* 0x000000e008027812 */ /* 0x000fe200078ec0ff */
[----:B------:R-:W-:Y:S01]  /*0890*/  IMAD.MOV.U32 R3, RZ, RZ, R1 ;  /* 0x000000ffff037224 */ /* 0x000fe200078e0001 */
[----:B------:R-:W-:Y:S01]  /*08a0*/  LOP3.LUT R15, R5, 0x80000000, RZ, 0xfc, !PT ;  /* 0x80000000050f7812 */ /* 0x000fe200078efcff */
[----:B------:R-:W-:Y:S02]  /*08b0*/  ULDC.64 UR6, c[0x4][0x8] ;  /* 0x0100020000067ab9 */ /* 0x000fe40000000a00 */
[----:B------:R-:W-:-:S05]  /*08c0*/  VIADD R2, R2, 0xffffff80 ;  /* 0xffffff8002027836 */ /* 0x000fca0000000000 */
[----:B------:R-:W-:-:S07]  /*08d0*/  SHF.R.U32.HI R2, RZ, 0x5, R2 ;  /* 0x00000005ff027819 */ /* 0x000fce0000011602 */
.L_x_5:
[----:B------:R-:W-:-:S04]  /*08e0*/  IADD3 R12, P0, R16, UR6, RZ ;  /* 0x00000006100c7c10 */ /* 0x000fc8000ff1e0ff */
[----:B------:R-:W-:-:S05]  /*08f0*/  IADD3.X R13, R17, UR7, RZ, P0, !PT ;  /* 0x00000007110d7c10 */ /* 0x000fca00087fe4ff */
[----:B------:R-:W2:Y:S01]  /*0900*/  LDG.E.CONSTANT R6, desc[UR4][R12.64] ;  /* 0x000000040c067981 */ /* 0x000ea2000c1e9900 */
[----:B------:R-:W-:Y:S01]  /*0910*/  IADD3 R16, P1, R16, 0x4, RZ ;  /* 0x0000000410107810 */ /* 0x000fe20007f3e0ff */
[----:B------:R-:W-:-:S03]  /*0920*/  IMAD.MOV.U32 R5, RZ, RZ, RZ ;  /* 0x000000ffff057224 */ /* 0x000fc600078e00ff */
        /* <DEDUP_REMOVED lines=17> */
[----:B---3--:R-:W-:-:S02]  /*0a40*/  @P0 SHF.L.U32 R5, R2, R12, RZ ;  /* 0x0000000c02050219 */ /* 0x008fc400000006ff */
[----:B----4-:R-:W-:Y:S02]  /*0a50*/  @P0 SHF.R.U32.HI R8, RZ, R6, R7 ;  /* 0x00000006ff080219 */ /* 0x010fe40000011607 */
[----:B--2---:R-:W-:Y:S02]  /*0a60*/  @P0 SHF.L.U32 R7, R3, R12, RZ ;  /* 0x0000000c03070219 */ /* 0x004fe400000006ff */
        /* <DEDUP_REMOVED lines=19> */
.L_x_4:
[----:B------:R-:W-:Y:S05]  /*0ba0*/  BSYNC B0 ;  /* 0x0000000000007941 */ /* 0x000fea0003800000 */
.L_x_3:
[----:B------:R-:W-:Y:S01]  /*0bb0*/  LOP3.LUT R2, R8, 0x1, RZ, 0xc0, !PT ;  /* 0x0000000108027812 */ /* 0x000fe200078ec0ff */
[C---:B------:R-:W-:Y:S01]  /*0bc0*/  FMUL.FTZ R12, R3.reuse, R3 ;  /* 0x00000003030c7220 */ /* 0x040fe20000410000 */
[----:B------:R-:W0:Y:S01]  /*0bd0*/  LDC.64 R4, c[0x0][0x210] ;  /* 0x00008400ff047b82 */ /* 0x000e220000000a00 */
[----:B------:R-:W-:Y:S01]  /*0be0*/  IMAD.MOV.U32 R7, RZ, RZ, 0x3c0885e4 ;  /* 0x3c0885e4ff077424 */ /* 0x000fe200078e00ff */
[----:B------:R-:W-:Y:S01]  /*0bf0*/  ISETP.NE.U32.AND P0, PT, R2, 0x1, PT ;  /* 0x000000010200780c */ /* 0x000fe20003f05070 */
[----:B------:R-:W-:Y:S02]  /*0c00*/  IMAD.MOV.U32 R2, RZ, RZ, -0x46b2bead ;  /* 0xb94d4153ff027424 */ /* 0x000fe400078e00ff */
[----:B------:R-:W-:Y:S01]  /*0c10*/  VIADD R8, R8, 0x1 ;  /* 0x0000000108087836 */ /* 0x000fe20000000000 */
[----:B------:R-:W-:Y:S01]  /*0c20*/  FSEL R3, R3, 1, !P0 ;  /* 0x3f80000003037808 */ /* 0x000fe20004000000 */
[----:B------:R-:W-:-:S03]  /*0c30*/  IMAD.MOV.U32 R6, RZ, RZ, -0x41d55558 ;  /* 0xbe2aaaa8ff067424 */ /* 0x000fc600078e00ff */
[----:B------:R-:W-:-:S05]  /*0c40*/  LOP3.LUT P1, RZ, R8, 0x2, RZ, 0xc0, !PT ;  /* 0x0000000208ff7812 */ /* 0x000fca000782c0ff */
[----:B------:R-:W-:Y:S01]  /*0c50*/  @P0 MOV R13, 0x37cbac00 ;  /* 0x37cbac00000d0802 */ /* 0x000fe20000000f00 */
[----:B------:R-:W-:Y:S02]  /*0c60*/  @P0 IMAD.MOV.U32 R7, RZ, RZ, 0x3d2aaabb ;  /* 0x3d2aaabbff070424 */ /* 0x000fe400078e00ff */
[----:B------:R-:W-:Y:S02]  /*0c70*/  @P0 IMAD.MOV.U32 R6, RZ, RZ, -0x41000001 ;  /* 0xbeffffffff060424 */ /* 0x000fe400078e00ff */
[----:B------:R-:W-:Y:S01]  /*0c80*/  @P0 FFMA.FTZ R2, R12, R13, -0.0013887860113754868507 ;  /* 0xbab607ed0c020423 */ /* 0x000fe2000001000d */
[----:B------:R-:W-:-:S03]  /*0c90*/  LOP3.LUT P0, RZ, R11, 0x10, RZ, 0xc0, !PT ;  /* 0x000000100bff7812 */ /* 0x000fc6000780c0ff */
[----:B------:R-:W-:Y:S01]  /*0ca0*/  FFMA.FTZ R7, R12, R2, R7 ;  /* 0x000000020c077223 */ /* 0x000fe20000010007 */
[C---:B------:R-:W-:Y:S01]  /*0cb0*/  ISETP.LT.AND P0, PT, R9.reuse, 0x10, !P0 ;  /* 0x000000100900780c */ /* 0x040fe20004701270 */
[----:B0-----:R-:W-:-:S04]  /*0cc0*/  IMAD.WIDE R4, R9, 0x4, R4 ;  /* 0x0000000409047825 */ /* 0x001fc800078e0204 */
[C---:B------:R-:W-:Y:S01]  /*0cd0*/  FFMA.FTZ R6, R12.reuse, R7, R6 ;  /* 0x000000070c067223 */ /* 0x040fe20000010006 */
[----:B------:R-:W-:-:S04]  /*0ce0*/  FFMA.FTZ R12, R12, R3, RZ ;  /* 0x000000030c0c7223 */ /* 0x000fc800000100ff */
[----:B------:R-:W-:-:S04]  /*0cf0*/  FFMA.FTZ R3, R12, R6, R3 ;  /* 0x000000060c037223 */ /* 0x000fc80000010003 */
[----:B------:R-:W-:Y:S01]  /*0d00*/  @P1 FFMA.FTZ R3, R3, -1, RZ ;  /* 0xbf80000003031823 */ /* 0x000fe200000100ff */
[----:B------:R-:W-:-:S04]  /*0d10*/  ISETP.GE.AND P1, PT, R10, 0x2, PT ;  /* 0x000000020a00780c */ /* 0x000fc80003f26270 */
[----:B------:R-:W-:Y:S01]  /*0d20*/  FSEL R3, R0, R3, !P1 ;  /* 0x0000000300037208 */ /* 0x000fe20004800000 */
[----:B------:R-:W-:Y:S08]  /*0d30*/  @!P0 EXIT ;  /* 0x000000000000894d */ /* 0x000ff00003800000 */
[----:B------:R-:W-:Y:S01]  /*0d40*/  STG.E desc[UR4][R4.64], R3 ;  /* 0x0000000304007986 */ /* 0x000fe2000c101904 */
[----:B------:R-:W-:Y:S05]  /*0d50*/  EXIT ;  /* 0x000000000000794d */ /* 0x000fea0003800000 */
.L_x_6:
[----:B------:R-:W-:-:S00]  /*0d60*/  BRA `(.L_x_6) ;  /* 0xfffffffc00fc7947 */ /* 0x000fc0000383ffff */
[----:B------:R-:W-:-:S00]  /*0d70*/  NOP ;  /* 0x0000000000007918 */ /* 0x000fc00000000000 */
        /* <DEDUP_REMOVED lines=8> */
.L_x_7:


//--------------------- .nv.global.init           --------------------------
	.section	.nv.global.init,"aw",@progbits
	.align	4
.nv.global.init:
	.type		__cudart_i2opi_f,@object
	.size		__cudart_i2opi_f,(_$_str - __cudart_i2opi_f)
__cudart_i2opi_f:
        /*0000*/ 	.byte	0x41, 0x90, 0x43, 0x3c, 0x99, 0x95, 0x62, 0xdb, 0xc0, 0xdd, 0x34, 0xf5, 0xd1, 0x57, 0x27, 0xfc
        /*0010*/ 	.byte	0x29, 0x15, 0x44, 0x4e, 0x6e, 0x83, 0xf9, 0xa2
	.type		_$_str,@object
	.size		_$_str,(.L_0 - _$_str)
_$_str:
        /*0018*/ 	.byte	0x5f, 0x5f, 0x43, 0x55, 0x44, 0x41, 0x5f, 0x46, 0x54, 0x5a, 0x00
.L_0:


//--------------------- .nv.constant0.triton_poi_fused_cat_0 --------------------------
	.section	.nv.constant0.triton_poi_fused_cat_0,"a",@progbits
	.sectionflags	@""
	.align	4
.nv.constant0.triton_poi_fused_cat_0:
	.zero		540
